//
// Generated by NVIDIA NVVM Compiler
//
// Compiler Build ID: CL-36424714
// Cuda compilation tools, release 13.0, V13.0.88
// Based on NVVM 20.0.0
//

.version 9.0
.target sm_100
.address_size 64

	// .globl	_Z4copyPfS_
// _ZZ13copySharedMemPfPKfE4tile has been demoted
// _ZZ18transposeCoalescedPfPKfE4tile has been demoted
// _ZZ24transposeNoBankConflictsPfPKfE4tile has been demoted

.visible .entry _Z4copyPfS_(
	.param .u64 .ptr .align 1 _Z4copyPfS__param_0,
	.param .u64 .ptr .align 1 _Z4copyPfS__param_1
)
{
	.reg .b32 	%r<18>;
	.reg .b32 	%f<5>;
	.reg .b64 	%rd<17>;

	ld.param.u64 	%rd1, [_Z4copyPfS__param_0];
	ld.param.u64 	%rd2, [_Z4copyPfS__param_1];
	mov.u32 	%r1, %ctaid.x;
	shl.b32 	%r2, %r1, 5;
	mov.u32 	%r3, %tid.x;
	add.s32 	%r4, %r2, %r3;
	mov.u32 	%r5, %ctaid.y;
	shl.b32 	%r6, %r5, 5;
	mov.u32 	%r7, %tid.y;
	add.s32 	%r8, %r6, %r7;
	mov.u32 	%r9, %nctaid.x;
	cvta.to.global.u64 	%rd3, %rd2;
	cvta.to.global.u64 	%rd4, %rd1;
	mul.lo.s32 	%r10, %r9, %r8;
	shl.b32 	%r11, %r10, 5;
	add.s32 	%r12, %r4, %r11;
	mul.wide.s32 	%rd5, %r12, 4;
	add.s64 	%rd6, %rd3, %rd5;
	ld.global.f32 	%f1, [%rd6];
	add.s64 	%rd7, %rd4, %rd5;
	st.global.f32 	[%rd7], %f1;
	shl.b32 	%r13, %r9, 8;
	add.s32 	%r14, %r12, %r13;
	mul.wide.s32 	%rd8, %r14, 4;
	add.s64 	%rd9, %rd3, %rd8;
	ld.global.f32 	%f2, [%rd9];
	add.s64 	%rd10, %rd4, %rd8;
	st.global.f32 	[%rd10], %f2;
	shl.b32 	%r15, %r9, 9;
	add.s32 	%r16, %r12, %r15;
	mul.wide.s32 	%rd11, %r16, 4;
	add.s64 	%rd12, %rd3, %rd11;
	ld.global.f32 	%f3, [%rd12];
	add.s64 	%rd13, %rd4, %rd11;
	st.global.f32 	[%rd13], %f3;
	add.s32 	%r17, %r16, %r13;
	mul.wide.s32 	%rd14, %r17, 4;
	add.s64 	%rd15, %rd3, %rd14;
	ld.global.f32 	%f4, [%rd15];
	add.s64 	%rd16, %rd4, %rd14;
	st.global.f32 	[%rd16], %f4;
	ret;

}
	// .globl	_Z13copySharedMemPfPKf
.visible .entry _Z13copySharedMemPfPKf(
	.param .u64 .ptr .align 1 _Z13copySharedMemPfPKf_param_0,
	.param .u64 .ptr .align 1 _Z13copySharedMemPfPKf_param_1
)
{
	.reg .b32 	%r<23>;
	.reg .b32 	%f<9>;
	.reg .b64 	%rd<17>;
	// demoted variable
	.shared .align 4 .b8 _ZZ13copySharedMemPfPKfE4tile[4096];
	ld.param.u64 	%rd1, [_Z13copySharedMemPfPKf_param_0];
	ld.param.u64 	%rd2, [_Z13copySharedMemPfPKf_param_1];
	mov.u32 	%r1, %ctaid.x;
	shl.b32 	%r2, %r1, 5;
	mov.u32 	%r3, %tid.x;
	add.s32 	%r4, %r2, %r3;
	mov.u32 	%r5, %ctaid.y;
	shl.b32 	%r6, %r5, 5;
	mov.u32 	%r7, %tid.y;
	add.s32 	%r8, %r6, %r7;
	mov.u32 	%r9, %nctaid.x;
	cvta.to.global.u64 	%rd3, %rd2;
	mul.lo.s32 	%r10, %r9, %r8;
	shl.b32 	%r11, %r10, 5;
	add.s32 	%r12, %r11, %r4;
	mul.wide.s32 	%rd4, %r12, 4;
	add.s64 	%rd5, %rd3, %rd4;
	ld.global.f32 	%f1, [%rd5];
	shl.b32 	%r13, %r7, 5;
	add.s32 	%r14, %r13, %r3;
	shl.b32 	%r15, %r14, 2;
	mov.u32 	%r16, _ZZ13copySharedMemPfPKfE4tile;
	add.s32 	%r17, %r16, %r15;
	st.shared.f32 	[%r17], %f1;
	shl.b32 	%r18, %r9, 8;
	add.s32 	%r19, %r12, %r18;
	mul.wide.s32 	%rd6, %r19, 4;
	add.s64 	%rd7, %rd3, %rd6;
	ld.global.f32 	%f2, [%rd7];
	st.shared.f32 	[%r17+1024], %f2;
	shl.b32 	%r20, %r9, 9;
	add.s32 	%r21, %r12, %r20;
	mul.wide.s32 	%rd8, %r21, 4;
	add.s64 	%rd9, %rd3, %rd8;
	ld.global.f32 	%f3, [%rd9];
	st.shared.f32 	[%r17+2048], %f3;
	add.s32 	%r22, %r21, %r18;
	mul.wide.s32 	%rd10, %r22, 4;
	add.s64 	%rd11, %rd3, %rd10;
	ld.global.f32 	%f4, [%rd11];
	st.shared.f32 	[%r17+3072], %f4;
	bar.sync 	0;
	cvta.to.global.u64 	%rd12, %rd1;
	ld.shared.f32 	%f5, [%r17];
	add.s64 	%rd13, %rd12, %rd4;
	st.global.f32 	[%rd13], %f5;
	ld.shared.f32 	%f6, [%r17+1024];
	add.s64 	%rd14, %rd12, %rd6;
	st.global.f32 	[%rd14], %f6;
	ld.shared.f32 	%f7, [%r17+2048];
	add.s64 	%rd15, %rd12, %rd8;
	st.global.f32 	[%rd15], %f7;
	ld.shared.f32 	%f8, [%r17+3072];
	add.s64 	%rd16, %rd12, %rd10;
	st.global.f32 	[%rd16], %f8;
	ret;

}
	// .globl	_Z14transposeNaivePfPKf
.visible .entry _Z14transposeNaivePfPKf(
	.param .u64 .ptr .align 1 _Z14transposeNaivePfPKf_param_0,
	.param .u64 .ptr .align 1 _Z14transposeNaivePfPKf_param_1
)
{
	.reg .b32 	%r<18>;
	.reg .b32 	%f<5>;
	.reg .b64 	%rd<15>;

	ld.param.u64 	%rd1, [_Z14transposeNaivePfPKf_param_0];
	ld.param.u64 	%rd2, [_Z14transposeNaivePfPKf_param_1];
	mov.u32 	%r1, %ctaid.x;
	shl.b32 	%r2, %r1, 5;
	mov.u32 	%r3, %tid.x;
	add.s32 	%r4, %r2, %r3;
	mov.u32 	%r5, %ctaid.y;
	shl.b32 	%r6, %r5, 5;
	mov.u32 	%r7, %tid.y;
	add.s32 	%r8, %r6, %r7;
	mov.u32 	%r9, %nctaid.x;
	shl.b32 	%r10, %r9, 5;
	cvta.to.global.u64 	%rd3, %rd2;
	cvta.to.global.u64 	%rd4, %rd1;
	mad.lo.s32 	%r11, %r8, %r10, %r4;
	mul.wide.s32 	%rd5, %r11, 4;
	add.s64 	%rd6, %rd3, %rd5;
	ld.global.f32 	%f1, [%rd6];
	mad.lo.s32 	%r12, %r4, %r10, %r8;
	mul.wide.s32 	%rd7, %r12, 4;
	add.s64 	%rd8, %rd4, %rd7;
	st.global.f32 	[%rd8], %f1;
	shl.b32 	%r13, %r9, 8;
	add.s32 	%r14, %r11, %r13;
	mul.wide.s32 	%rd9, %r14, 4;
	add.s64 	%rd10, %rd3, %rd9;
	ld.global.f32 	%f2, [%rd10];
	st.global.f32 	[%rd8+32], %f2;
	shl.b32 	%r15, %r9, 9;
	add.s32 	%r16, %r11, %r15;
	mul.wide.s32 	%rd11, %r16, 4;
	add.s64 	%rd12, %rd3, %rd11;
	ld.global.f32 	%f3, [%rd12];
	st.global.f32 	[%rd8+64], %f3;
	add.s32 	%r17, %r16, %r13;
	mul.wide.s32 	%rd13, %r17, 4;
	add.s64 	%rd14, %rd3, %rd13;
	ld.global.f32 	%f4, [%rd14];
	st.global.f32 	[%rd8+96], %f4;
	ret;

}
	// .globl	_Z18transposeCoalescedPfPKf
.visible .entry _Z18transposeCoalescedPfPKf(
	.param .u64 .ptr .align 1 _Z18transposeCoalescedPfPKf_param_0,
	.param .u64 .ptr .align 1 _Z18transposeCoalescedPfPKf_param_1
)
{
	.reg .b32 	%r<31>;
	.reg .b32 	%f<9>;
	.reg .b64 	%rd<21>;
	// demoted variable
	.shared .align 4 .b8 _ZZ18transposeCoalescedPfPKfE4tile[4096];
	ld.param.u64 	%rd1, [_Z18transposeCoalescedPfPKf_param_0];
	ld.param.u64 	%rd2, [_Z18transposeCoalescedPfPKf_param_1];
	mov.u32 	%r1, %ctaid.x;
	shl.b32 	%r2, %r1, 5;
	mov.u32 	%r3, %tid.x;
	add.s32 	%r4, %r2, %r3;
	mov.u32 	%r5, %ctaid.y;
	shl.b32 	%r6, %r5, 5;
	mov.u32 	%r7, %tid.y;
	add.s32 	%r8, %r6, %r7;
	mov.u32 	%r9, %nctaid.x;
	shl.b32 	%r10, %r9, 5;
	shl.b32 	%r11, %r3, 2;
	mov.u32 	%r12, _ZZ18transposeCoalescedPfPKfE4tile;
	add.s32 	%r13, %r12, %r11;
	cvta.to.global.u64 	%rd3, %rd2;
	mad.lo.s32 	%r14, %r8, %r10, %r4;
	mul.wide.s32 	%rd4, %r14, 4;
	add.s64 	%rd5, %rd3, %rd4;
	ld.global.f32 	%f1, [%rd5];
	shl.b32 	%r15, %r7, 7;
	add.s32 	%r16, %r13, %r15;
	st.shared.f32 	[%r16], %f1;
	shl.b32 	%r17, %r9, 8;
	add.s32 	%r18, %r14, %r17;
	mul.wide.s32 	%rd6, %r18, 4;
	add.s64 	%rd7, %rd3, %rd6;
	ld.global.f32 	%f2, [%rd7];
	st.shared.f32 	[%r16+1024], %f2;
	shl.b32 	%r19, %r9, 9;
	add.s32 	%r20, %r14, %r19;
	mul.wide.s32 	%rd8, %r20, 4;
	add.s64 	%rd9, %rd3, %rd8;
	ld.global.f32 	%f3, [%rd9];
	st.shared.f32 	[%r16+2048], %f3;
	add.s32 	%r21, %r20, %r17;
	mul.wide.s32 	%rd10, %r21, 4;
	add.s64 	%rd11, %rd3, %rd10;
	ld.global.f32 	%f4, [%rd11];
	st.shared.f32 	[%r16+3072], %f4;
	bar.sync 	0;
	add.s32 	%r22, %r6, %r3;
	add.s32 	%r23, %r2, %r7;
	mad.lo.s32 	%r24, %r3, 124, %r13;
	cvta.to.global.u64 	%rd12, %rd1;
	shl.b32 	%r25, %r7, 2;
	add.s32 	%r26, %r24, %r25;
	ld.shared.f32 	%f5, [%r26];
	mad.lo.s32 	%r27, %r23, %r10, %r22;
	mul.wide.s32 	%rd13, %r27, 4;
	add.s64 	%rd14, %rd12, %rd13;
	st.global.f32 	[%rd14], %f5;
	ld.shared.f32 	%f6, [%r26+32];
	add.s32 	%r28, %r27, %r17;
	mul.wide.s32 	%rd15, %r28, 4;
	add.s64 	%rd16, %rd12, %rd15;
	st.global.f32 	[%rd16], %f6;
	ld.shared.f32 	%f7, [%r26+64];
	add.s32 	%r29, %r27, %r19;
	mul.wide.s32 	%rd17, %r29, 4;
	add.s64 	%rd18, %rd12, %rd17;
	st.global.f32 	[%rd18], %f7;
	ld.shared.f32 	%f8, [%r26+96];
	add.s32 	%r30, %r29, %r17;
	mul.wide.s32 	%rd19, %r30, 4;
	add.s64 	%rd20, %rd12, %rd19;
	st.global.f32 	[%rd20], %f8;
	ret;

}
	// .globl	_Z24transposeNoBankConflictsPfPKf
.visible .entry _Z24transposeNoBankConflictsPfPKf(
	.param .u64 .ptr .align 1 _Z24transposeNoBankConflictsPfPKf_param_0,
	.param .u64 .ptr .align 1 _Z24transposeNoBankConflictsPfPKf_param_1
)
{
	.reg .b32 	%r<31>;
	.reg .b32 	%f<9>;
	.reg .b64 	%rd<21>;
	// demoted variable
	.shared .align 4 .b8 _ZZ24transposeNoBankConflictsPfPKfE4tile[4224];
	ld.param.u64 	%rd1, [_Z24transposeNoBankConflictsPfPKf_param_0];
	ld.param.u64 	%rd2, [_Z24transposeNoBankConflictsPfPKf_param_1];
	mov.u32 	%r1, %ctaid.x;
	shl.b32 	%r2, %r1, 5;
	mov.u32 	%r3, %tid.x;
	add.s32 	%r4, %r2, %r3;
	mov.u32 	%r5, %ctaid.y;
	shl.b32 	%r6, %r5, 5;
	mov.u32 	%r7, %tid.y;
	add.s32 	%r8, %r6, %r7;
	mov.u32 	%r9, %nctaid.x;
	shl.b32 	%r10, %r9, 5;
	shl.b32 	%r11, %r3, 2;
	mov.u32 	%r12, _ZZ24transposeNoBankConflictsPfPKfE4tile;
	add.s32 	%r13, %r12, %r11;
	cvta.to.global.u64 	%rd3, %rd2;
	mad.lo.s32 	%r14, %r8, %r10, %r4;
	mul.wide.s32 	%rd4, %r14, 4;
	add.s64 	%rd5, %rd3, %rd4;
	ld.global.f32 	%f1, [%rd5];
	mad.lo.s32 	%r15, %r7, 132, %r13;
	st.shared.f32 	[%r15], %f1;
	shl.b32 	%r16, %r9, 8;
	add.s32 	%r17, %r14, %r16;
	mul.wide.s32 	%rd6, %r17, 4;
	add.s64 	%rd7, %rd3, %rd6;
	ld.global.f32 	%f2, [%rd7];
	st.shared.f32 	[%r15+1056], %f2;
	shl.b32 	%r18, %r9, 9;
	add.s32 	%r19, %r14, %r18;
	mul.wide.s32 	%rd8, %r19, 4;
	add.s64 	%rd9, %rd3, %rd8;
	ld.global.f32 	%f3, [%rd9];
	st.shared.f32 	[%r15+2112], %f3;
	add.s32 	%r20, %r19, %r16;
	mul.wide.s32 	%rd10, %r20, 4;
	add.s64 	%rd11, %rd3, %rd10;
	ld.global.f32 	%f4, [%rd11];
	st.shared.f32 	[%r15+3168], %f4;
	bar.sync 	0;
	add.s32 	%r21, %r6, %r3;
	add.s32 	%r22, %r2, %r7;
	shl.b32 	%r23, %r3, 7;
	add.s32 	%r24, %r13, %r23;
	cvta.to.global.u64 	%rd12, %rd1;
	shl.b32 	%r25, %r7, 2;
	add.s32 	%r26, %r24, %r25;
	ld.shared.f32 	%f5, [%r26];
	mad.lo.s32 	%r27, %r22, %r10, %r21;
	mul.wide.s32 	%rd13, %r27, 4;
	add.s64 	%rd14, %rd12, %rd13;
	st.global.f32 	[%rd14], %f5;
	ld.shared.f32 	%f6, [%r26+32];
	add.s32 	%r28, %r27, %r16;
	mul.wide.s32 	%rd15, %r28, 4;
	add.s64 	%rd16, %rd12, %rd15;
	st.global.f32 	[%rd16], %f6;
	ld.shared.f32 	%f7, [%r26+64];
	add.s32 	%r29, %r27, %r18;
	mul.wide.s32 	%rd17, %r29, 4;
	add.s64 	%rd18, %rd12, %rd17;
	st.global.f32 	[%rd18], %f7;
	ld.shared.f32 	%f8, [%r26+96];
	add.s32 	%r30, %r29, %r16;
	mul.wide.s32 	%rd19, %r30, 4;
	add.s64 	%rd20, %rd12, %rd19;
	st.global.f32 	[%rd20], %f8;
	ret;

}


// ===== COMPILED SASS (sm_100) =====

	.target	sm_100

	.elftype	@"ET_EXEC"


//--------------------- .note.nv.tkinfo           --------------------------
	.section	.note.nv.tkinfo,"",@"SHT_NOTE"
	.sectionflags	@"SHF_NOTE_NV_TKINFO"
	.tkinfo
        /*0018*/ 	.word	0x00000002
        /*0030*/ 	.string	""
        /*0030*/ 	.string	"ptxas"
        /*0030*/ 	.string	"Cuda compilation tools, release 13.0, V13.0.88"
        /*0030*/ 	.string	"Build cuda_13.0.r13.0/compiler.36424714_0"
        /*0030*/ 	.string	"-arch sm_100 -m 64 "



//--------------------- .note.nv.cuinfo           --------------------------
	.section	.note.nv.cuinfo,"",@"SHT_NOTE"
	.sectionflags	@"SHF_NOTE_NV_CUINFO"
        /*0018*/ 	.short	0x0002
        /*001a*/ 	.short	0x0064
        /*001c*/ 	.short	0x0082
	.zero		2


//--------------------- .nv.info                  --------------------------
	.section	.nv.info,"",@"SHT_CUDA_INFO"
	.align	4


	//----- nvinfo : EIATTR_REGCOUNT
	.align		4
        /*0000*/ 	.byte	0x04, 0x2f
        /*0002*/ 	.short	(.L_1 - .L_0)
	.align		4
.L_0:
        /*0004*/ 	.word	index@(_Z4copyPfS_)
        /*0008*/ 	.word	0x00000018


	//----- nvinfo : EIATTR_FRAME_SIZE
	.align		4
.L_1:
        /*000c*/ 	.byte	0x04, 0x11
        /*000e*/ 	.short	(.L_3 - .L_2)
	.align		4
.L_2:
        /*0010*/ 	.word	index@(_Z4copyPfS_)
        /*0014*/ 	.word	0x00000000


	//----- nvinfo : EIATTR_REGCOUNT
	.align		4
.L_3:
        /*0018*/ 	.byte	0x04, 0x2f
        /*001a*/ 	.short	(.L_5 - .L_4)
	.align		4
.L_4:
        /*001c*/ 	.word	index@(_Z13copySharedMemPfPKf)
        /*0020*/ 	.word	0x00000018


	//----- nvinfo : EIATTR_FRAME_SIZE
	.align		4
.L_5:
        /*0024*/ 	.byte	0x04, 0x11
        /*0026*/ 	.short	(.L_7 - .L_6)
	.align		4
.L_6:
        /*0028*/ 	.word	index@(_Z13copySharedMemPfPKf)
        /*002c*/ 	.word	0x00000000


	//----- nvinfo : EIATTR_REGCOUNT
	.align		4
.L_7:
        /*0030*/ 	.byte	0x04, 0x2f
        /*0032*/ 	.short	(.L_9 - .L_8)
	.align		4
.L_8:
        /*0034*/ 	.word	index@(_Z14transposeNaivePfPKf)
        /*0038*/ 	.word	0x00000010


	//----- nvinfo : EIATTR_FRAME_SIZE
	.align		4
.L_9:
        /*003c*/ 	.byte	0x04, 0x11
        /*003e*/ 	.short	(.L_11 - .L_10)
	.align		4
.L_10:
        /*0040*/ 	.word	index@(_Z14transposeNaivePfPKf)
        /*0044*/ 	.word	0x00000000


	//----- nvinfo : EIATTR_REGCOUNT
	.align		4
.L_11:
        /*0048*/ 	.byte	0x04, 0x2f
        /*004a*/ 	.short	(.L_13 - .L_12)
	.align		4
.L_12:
        /*004c*/ 	.word	index@(_Z18transposeCoalescedPfPKf)
        /*0050*/ 	.word	0x00000018


	//----- nvinfo : EIATTR_FRAME_SIZE
	.align		4
.L_13:
        /*0054*/ 	.byte	0x04, 0x11
        /*0056*/ 	.short	(.L_15 - .L_14)
	.align		4
.L_14:
        /*0058*/ 	.word	index@(_Z18transposeCoalescedPfPKf)
        /*005c*/ 	.word	0x00000000


	//----- nvinfo : EIATTR_REGCOUNT
	.align		4
.L_15:
        /*0060*/ 	.byte	0x04, 0x2f
        /*0062*/ 	.short	(.L_17 - .L_16)
	.align		4
.L_16:
        /*0064*/ 	.word	index@(_Z24transposeNoBankConflictsPfPKf)
        /*0068*/ 	.word	0x00000018


	//----- nvinfo : EIATTR_FRAME_SIZE
	.align		4
.L_17:
        /*006c*/ 	.byte	0x04, 0x11
        /*006e*/ 	.short	(.L_19 - .L_18)
	.align		4
.L_18:
        /*0070*/ 	.word	index@(_Z24transposeNoBankConflictsPfPKf)
        /*0074*/ 	.word	0x00000000


	//----- nvinfo : EIATTR_MIN_STACK_SIZE
	.align		4
.L_19:
        /*0078*/ 	.byte	0x04, 0x12
        /*007a*/ 	.short	(.L_21 - .L_20)
	.align		4
.L_20:
        /*007c*/ 	.word	index@(_Z24transposeNoBankConflictsPfPKf)
        /*0080*/ 	.word	0x00000000


	//----- nvinfo : EIATTR_MIN_STACK_SIZE
	.align		4
.L_21:
        /*0084*/ 	.byte	0x04, 0x12
        /*0086*/ 	.short	(.L_23 - .L_22)
	.align		4
.L_22:
        /*0088*/ 	.word	index@(_Z18transposeCoalescedPfPKf)
        /*008c*/ 	.word	0x00000000


	//----- nvinfo : EIATTR_MIN_STACK_SIZE
	.align		4
.L_23:
        /*0090*/ 	.byte	0x04, 0x12
        /*0092*/ 	.short	(.L_25 - .L_24)
	.align		4
.L_24:
        /*0094*/ 	.word	index@(_Z14transposeNaivePfPKf)
        /*0098*/ 	.word	0x00000000


	//----- nvinfo : EIATTR_MIN_STACK_SIZE
	.align		4
.L_25:
        /*009c*/ 	.byte	0x04, 0x12
        /*009e*/ 	.short	(.L_27 - .L_26)
	.align		4
.L_26:
        /*00a0*/ 	.word	index@(_Z13copySharedMemPfPKf)
        /*00a4*/ 	.word	0x00000000


	//----- nvinfo : EIATTR_MIN_STACK_SIZE
	.align		4
.L_27:
        /*00a8*/ 	.byte	0x04, 0x12
        /*00aa*/ 	.short	(.L_29 - .L_28)
	.align		4
.L_28:
        /*00ac*/ 	.word	index@(_Z4copyPfS_)
        /*00b0*/ 	.word	0x00000000
.L_29:


//--------------------- .nv.compat                --------------------------
	.section	.nv.compat,"",@"SHT_CUDA_COMPAT_INFO"
	.align	4
        /*0000*/ 	.byte	0x02, 0x09, 0x00, 0x00, 0x02, 0x02, 0x01, 0x00, 0x02, 0x05, 0x05, 0x00, 0x03, 0x07, 0x01, 0x01
        /*0010*/ 	.byte	0x02, 0x03, 0x00, 0x00, 0x02, 0x06, 0x01, 0x00, 0x04, 0x0b, 0x08, 0x00, 0x09, 0x00, 0x00, 0x00
        /*0020*/ 	.byte	0x00, 0x00, 0x00, 0x00


//--------------------- .nv.info._Z24transposeNoBankConflictsPfPKf --------------------------
	.section	.nv.info._Z24transposeNoBankConflictsPfPKf,"",@"SHT_CUDA_INFO"
	.sectionflags	@""
	.align	4


	//----- nvinfo : EIATTR_CUDA_API_VERSION
	.align		4
        /*0000*/ 	.byte	0x04, 0x37
        /*0002*/ 	.short	(.L_31 - .L_30)
.L_30:
        /*0004*/ 	.word	0x00000082


	//----- nvinfo : EIATTR_KPARAM_INFO
	.align		4
.L_31:
        /*0008*/ 	.byte	0x04, 0x17
        /*000a*/ 	.short	(.L_33 - .L_32)
.L_32:
        /*000c*/ 	.word	0x00000000
        /*0010*/ 	.short	0x0001
        /*0012*/ 	.short	0x0008
        /*0014*/ 	.byte	0x00, 0xf5, 0x21, 0x00


	//----- nvinfo : EIATTR_KPARAM_INFO
	.align		4
.L_33:
        /*0018*/ 	.byte	0x04, 0x17
        /*001a*/ 	.short	(.L_35 - .L_34)
.L_34:
        /*001c*/ 	.word	0x00000000
        /*0020*/ 	.short	0x0000
        /*0022*/ 	.short	0x0000
        /*0024*/ 	.byte	0x00, 0xf5, 0x21, 0x00


	//----- nvinfo : EIATTR_SPARSE_MMA_MASK
	.align		4
.L_35:
        /*0028*/ 	.byte	0x03, 0x50
        /*002a*/ 	.short	0x0000


	//----- nvinfo : EIATTR_MAXREG_COUNT
	.align		4
        /*002c*/ 	.byte	0x03, 0x1b
        /*002e*/ 	.short	0x00ff


	//----- nvinfo : EIATTR_NUM_BARRIERS
	.align		4
        /*0030*/ 	.byte	0x02, 0x4c
        /*0032*/ 	.byte	0x01
	.zero		1


	//----- nvinfo : EIATTR_MERCURY_ISA_VERSION
	.align		4
        /*0034*/ 	.byte	0x03, 0x5f
        /*0036*/ 	.short	0x0101


	//----- nvinfo : EIATTR_VRC_CTA_INIT_COUNT
	.align		4
        /*0038*/ 	.byte	0x02, 0x4a
	.zero		1
	.zero		1


	//----- nvinfo : EIATTR_EXIT_INSTR_OFFSETS
	.align		4
        /*003c*/ 	.byte	0x04, 0x1c
        /*003e*/ 	.short	(.L_37 - .L_36)


	//   ....[0]....
.L_36:
        /*0040*/ 	.word	0x00000360


	//----- nvinfo : EIATTR_CBANK_PARAM_SIZE
	.align		4
.L_37:
        /*0044*/ 	.byte	0x03, 0x19
        /*0046*/ 	.short	0x0010


	//----- nvinfo : EIATTR_PARAM_CBANK
	.align		4
        /*0048*/ 	.byte	0x04, 0x0a
        /*004a*/ 	.short	(.L_39 - .L_38)
	.align		4
.L_38:
        /*004c*/ 	.word	index@(.nv.constant0._Z24transposeNoBankConflictsPfPKf)
        /*0050*/ 	.short	0x0380
        /*0052*/ 	.short	0x0010


	//----- nvinfo : EIATTR_SW_WAR
	.align		4
.L_39:
        /*0054*/ 	.byte	0x04, 0x36
        /*0056*/ 	.short	(.L_41 - .L_40)
.L_40:
        /*0058*/ 	.word	0x00000008
.L_41:


//--------------------- .nv.info._Z18transposeCoalescedPfPKf --------------------------
	.section	.nv.info._Z18transposeCoalescedPfPKf,"",@"SHT_CUDA_INFO"
	.sectionflags	@""
	.align	4


	//----- nvinfo : EIATTR_CUDA_API_VERSION
	.align		4
        /*0000*/ 	.byte	0x04, 0x37
        /*0002*/ 	.short	(.L_43 - .L_42)
.L_42:
        /*0004*/ 	.word	0x00000082


	//----- nvinfo : EIATTR_KPARAM_INFO
	.align		4
.L_43:
        /*0008*/ 	.byte	0x04, 0x17
        /*000a*/ 	.short	(.L_45 - .L_44)
.L_44:
        /*000c*/ 	.word	0x00000000
        /*0010*/ 	.short	0x0001
        /*0012*/ 	.short	0x0008
        /*0014*/ 	.byte	0x00, 0xf5, 0x21, 0x00


	//----- nvinfo : EIATTR_KPARAM_INFO
	.align		4
.L_45:
        /*0018*/ 	.byte	0x04, 0x17
        /*001a*/ 	.short	(.L_47 - .L_46)
.L_46:
        /*001c*/ 	.word	0x00000000
        /*0020*/ 	.short	0x0000
        /*0022*/ 	.short	0x0000
        /*0024*/ 	.byte	0x00, 0xf5, 0x21, 0x00


	//----- nvinfo : EIATTR_SPARSE_MMA_MASK
	.align		4
.L_47:
        /*0028*/ 	.byte	0x03, 0x50
        /*002a*/ 	.short	0x0000


	//----- nvinfo : EIATTR_MAXREG_COUNT
	.align		4
        /*002c*/ 	.byte	0x03, 0x1b
        /*002e*/ 	.short	0x00ff


	//----- nvinfo : EIATTR_NUM_BARRIERS
	.align		4
        /*0030*/ 	.byte	0x02, 0x4c
        /*0032*/ 	.byte	0x01
	.zero		1


	//----- nvinfo : EIATTR_MERCURY_ISA_VERSION
	.align		4
        /*0034*/ 	.byte	0x03, 0x5f
        /*0036*/ 	.short	0x0101


	//----- nvinfo : EIATTR_VRC_CTA_INIT_COUNT
	.align		4
        /*0038*/ 	.byte	0x02, 0x4a
	.zero		1
	.zero		1


	//----- nvinfo : EIATTR_EXIT_INSTR_OFFSETS
	.align		4
        /*003c*/ 	.byte	0x04, 0x1c
        /*003e*/ 	.short	(.L_49 - .L_48)


	//   ....[0]....
.L_48:
        /*0040*/ 	.word	0x00000360


	//----- nvinfo : EIATTR_CBANK_PARAM_SIZE
	.align		4
.L_49:
        /*0044*/ 	.byte	0x03, 0x19
        /*0046*/ 	.short	0x0010


	//----- nvinfo : EIATTR_PARAM_CBANK
	.align		4
        /*0048*/ 	.byte	0x04, 0x0a
        /*004a*/ 	.short	(.L_51 - .L_50)
	.align		4
.L_50:
        /*004c*/ 	.word	index@(.nv.constant0._Z18transposeCoalescedPfPKf)
        /*0050*/ 	.short	0x0380
        /*0052*/ 	.short	0x0010


	//----- nvinfo : EIATTR_SW_WAR
	.align		4
.L_51:
        /*0054*/ 	.byte	0x04, 0x36
        /*0056*/ 	.short	(.L_53 - .L_52)
.L_52:
        /*0058*/ 	.word	0x00000008
.L_53:


//--------------------- .nv.info._Z14transposeNaivePfPKf --------------------------
	.section	.nv.info._Z14transposeNaivePfPKf,"",@"SHT_CUDA_INFO"
	.sectionflags	@""
	.align	4


	//----- nvinfo : EIATTR_CUDA_API_VERSION
	.align		4
        /*0000*/ 	.byte	0x04, 0x37
        /*0002*/ 	.short	(.L_55 - .L_54)
.L_54:
        /*0004*/ 	.word	0x00000082


	//----- nvinfo : EIATTR_KPARAM_INFO
	.align		4
.L_55:
        /*0008*/ 	.byte	0x04, 0x17
        /*000a*/ 	.short	(.L_57 - .L_56)
.L_56:
        /*000c*/ 	.word	0x00000000
        /*0010*/ 	.short	0x0001
        /*0012*/ 	.short	0x0008
        /*0014*/ 	.byte	0x00, 0xf5, 0x21, 0x00


	//----- nvinfo : EIATTR_KPARAM_INFO
	.align		4
.L_57:
        /*0018*/ 	.byte	0x04, 0x17
        /*001a*/ 	.short	(.L_59 - .L_58)
.L_58:
        /*001c*/ 	.word	0x00000000
        /*0020*/ 	.short	0x0000
        /*0022*/ 	.short	0x0000
        /*0024*/ 	.byte	0x00, 0xf5, 0x21, 0x00


	//----- nvinfo : EIATTR_SPARSE_MMA_MASK
	.align		4
.L_59:
        /*0028*/ 	.byte	0x03, 0x50
        /*002a*/ 	.short	0x0000


	//----- nvinfo : EIATTR_MAXREG_COUNT
	.align		4
        /*002c*/ 	.byte	0x03, 0x1b
        /*002e*/ 	.short	0x00ff


	//----- nvinfo : EIATTR_MERCURY_ISA_VERSION
	.align		4
        /*0030*/ 	.byte	0x03, 0x5f
        /*0032*/ 	.short	0x0101


	//----- nvinfo : EIATTR_VRC_CTA_INIT_COUNT
	.align		4
        /*0034*/ 	.byte	0x02, 0x4a
	.zero		1
	.zero		1


	//----- nvinfo : EIATTR_EXIT_INSTR_OFFSETS
	.align		4
        /*0038*/ 	.byte	0x04, 0x1c
        /*003a*/ 	.short	(.L_61 - .L_60)


	//   ....[0]....
.L_60:
        /*003c*/ 	.word	0x000001e0


	//----- nvinfo : EIATTR_CBANK_PARAM_SIZE
	.align		4
.L_61:
        /*0040*/ 	.byte	0x03, 0x19
        /*0042*/ 	.short	0x0010


	//----- nvinfo : EIATTR_PARAM_CBANK
	.align		4
        /*0044*/ 	.byte	0x04, 0x0a
        /*0046*/ 	.short	(.L_63 - .L_62)
	.align		4
.L_62:
        /*0048*/ 	.word	index@(.nv.constant0._Z14transposeNaivePfPKf)
        /*004c*/ 	.short	0x0380
        /*004e*/ 	.short	0x0010


	//----- nvinfo : EIATTR_SW_WAR
	.align		4
.L_63:
        /*0050*/ 	.byte	0x04, 0x36
        /*0052*/ 	.short	(.L_65 - .L_64)
.L_64:
        /*0054*/ 	.word	0x00000008
.L_65:


//--------------------- .nv.info._Z13copySharedMemPfPKf --------------------------
	.section	.nv.info._Z13copySharedMemPfPKf,"",@"SHT_CUDA_INFO"
	.sectionflags	@""
	.align	4


	//----- nvinfo : EIATTR_CUDA_API_VERSION
	.align		4
        /*0000*/ 	.byte	0x04, 0x37
        /*0002*/ 	.short	(.L_67 - .L_66)
.L_66:
        /*0004*/ 	.word	0x00000082


	//----- nvinfo : EIATTR_KPARAM_INFO
	.align		4
.L_67:
        /*0008*/ 	.byte	0x04, 0x17
        /*000a*/ 	.short	(.L_69 - .L_68)
.L_68:
        /*000c*/ 	.word	0x00000000
        /*0010*/ 	.short	0x0001
        /*0012*/ 	.short	0x0008
        /*0014*/ 	.byte	0x00, 0xf5, 0x21, 0x00


	//----- nvinfo : EIATTR_KPARAM_INFO
	.align		4
.L_69:
        /*0018*/ 	.byte	0x04, 0x17
        /*001a*/ 	.short	(.L_71 - .L_70)
.L_70:
        /*001c*/ 	.word	0x00000000
        /*0020*/ 	.short	0x0000
        /*0022*/ 	.short	0x0000
        /*0024*/ 	.byte	0x00, 0xf5, 0x21, 0x00


	//----- nvinfo : EIATTR_SPARSE_MMA_MASK
	.align		4
.L_71:
        /*0028*/ 	.byte	0x03, 0x50
        /*002a*/ 	.short	0x0000


	//----- nvinfo : EIATTR_MAXREG_COUNT
	.align		4
        /*002c*/ 	.byte	0x03, 0x1b
        /*002e*/ 	.short	0x00ff


	//----- nvinfo : EIATTR_NUM_BARRIERS
	.align		4
        /*0030*/ 	.byte	0x02, 0x4c
        /*0032*/ 	.byte	0x01
	.zero		1


	//----- nvinfo : EIATTR_MERCURY_ISA_VERSION
	.align		4
        /*0034*/ 	.byte	0x03, 0x5f
        /*0036*/ 	.short	0x0101


	//----- nvinfo : EIATTR_VRC_CTA_INIT_COUNT
	.align		4
        /*0038*/ 	.byte	0x02, 0x4a
	.zero		1
	.zero		1


	//----- nvinfo : EIATTR_EXIT_INSTR_OFFSETS
	.align		4
        /*003c*/ 	.byte	0x04, 0x1c
        /*003e*/ 	.short	(.L_73 - .L_72)


	//   ....[0]....
.L_72:
        /*0040*/ 	.word	0x000002e0


	//----- nvinfo : EIATTR_CBANK_PARAM_SIZE
	.align		4
.L_73:
        /*0044*/ 	.byte	0x03, 0x19
        /*0046*/ 	.short	0x0010


	//----- nvinfo : EIATTR_PARAM_CBANK
	.align		4
        /*0048*/ 	.byte	0x04, 0x0a
        /*004a*/ 	.short	(.L_75 - .L_74)
	.align		4
.L_74:
        /*004c*/ 	.word	index@(.nv.constant0._Z13copySharedMemPfPKf)
        /*0050*/ 	.short	0x0380
        /*0052*/ 	.short	0x0010


	//----- nvinfo : EIATTR_SW_WAR
	.align		4
.L_75:
        /*0054*/ 	.byte	0x04, 0x36
        /*0056*/ 	.short	(.L_77 - .L_76)
.L_76:
        /*0058*/ 	.word	0x00000008
.L_77:


//--------------------- .nv.info._Z4copyPfS_      --------------------------
	.section	.nv.info._Z4copyPfS_,"",@"SHT_CUDA_INFO"
	.sectionflags	@""
	.align	4


	//----- nvinfo : EIATTR_CUDA_API_VERSION
	.align		4
        /*0000*/ 	.byte	0x04, 0x37
        /*0002*/ 	.short	(.L_79 - .L_78)
.L_78:
        /*0004*/ 	.word	0x00000082


	//----- nvinfo : EIATTR_KPARAM_INFO
	.align		4
.L_79:
        /*0008*/ 	.byte	0x04, 0x17
        /*000a*/ 	.short	(.L_81 - .L_80)
.L_80:
        /*000c*/ 	.word	0x00000000
        /*0010*/ 	.short	0x0001
        /*0012*/ 	.short	0x0008
        /*0014*/ 	.byte	0x00, 0xf5, 0x21, 0x00


	//----- nvinfo : EIATTR_KPARAM_INFO
	.align		4
.L_81:
        /*0018*/ 	.byte	0x04, 0x17
        /*001a*/ 	.short	(.L_83 - .L_82)
.L_82:
        /*001c*/ 	.word	0x00000000
        /*0020*/ 	.short	0x0000
        /*0022*/ 	.short	0x0000
        /*0024*/ 	.byte	0x00, 0xf5, 0x21, 0x00


	//----- nvinfo : EIATTR_SPARSE_MMA_MASK
	.align		4
.L_83:
        /*0028*/ 	.byte	0x03, 0x50
        /*002a*/ 	.short	0x0000


	//----- nvinfo : EIATTR_MAXREG_COUNT
	.align		4
        /*002c*/ 	.byte	0x03, 0x1b
        /*002e*/ 	.short	0x00ff


	//----- nvinfo : EIATTR_MERCURY_ISA_VERSION
	.align		4
        /*0030*/ 	.byte	0x03, 0x5f
        /*0032*/ 	.short	0x0101


	//----- nvinfo : EIATTR_VRC_CTA_INIT_COUNT
	.align		4
        /*0034*/ 	.byte	0x02, 0x4a
	.zero		1
	.zero		1


	//----- nvinfo : EIATTR_EXIT_INSTR_OFFSETS
	.align		4
        /*0038*/ 	.byte	0x04, 0x1c
        /*003a*/ 	.short	(.L_85 - .L_84)


	//   ....[0]....
.L_84:
        /*003c*/ 	.word	0x00000200


	//----- nvinfo : EIATTR_CBANK_PARAM_SIZE
	.align		4
.L_85:
        /*0040*/ 	.byte	0x03, 0x19
        /*0042*/ 	.short	0x0010


	//----- nvinfo : EIATTR_PARAM_CBANK
	.align		4
        /*0044*/ 	.byte	0x04, 0x0a
        /*0046*/ 	.short	(.L_87 - .L_86)
	.align		4
.L_86:
        /*0048*/ 	.word	index@(.nv.constant0._Z4copyPfS_)
        /*004c*/ 	.short	0x0380
        /*004e*/ 	.short	0x0010


	//----- nvinfo : EIATTR_SW_WAR
	.align		4
.L_87:
        /*0050*/ 	.byte	0x04, 0x36
        /*0052*/ 	.short	(.L_89 - .L_88)
.L_88:
        /*0054*/ 	.word	0x00000008
.L_89:


//--------------------- .nv.callgraph             --------------------------
	.section	.nv.callgraph,"",@"SHT_CUDA_CALLGRAPH"
	.align	4
	.sectionentsize	8
	.align		4
        /*0000*/ 	.word	0x00000000
	.align		4
        /*0004*/ 	.word	0xffffffff
	.align		4
        /*0008*/ 	.word	0x00000000
	.align		4
        /*000c*/ 	.word	0xfffffffe
	.align		4
        /*0010*/ 	.word	0x00000000
	.align		4
        /*0014*/ 	.word	0xfffffffd
	.align		4
        /*0018*/ 	.word	0x00000000
	.align		4
        /*001c*/ 	.word	0xfffffffc


//--------------------- .text._Z24transposeNoBankConflictsPfPKf --------------------------
	.section	.text._Z24transposeNoBankConflictsPfPKf,"ax",@progbits
	.align	128
        .global         _Z24transposeNoBankConflictsPfPKf
        .type           _Z24transposeNoBankConflictsPfPKf,@function
        .size           _Z24transposeNoBankConflictsPfPKf,(.L_x_5 - _Z24transposeNoBankConflictsPfPKf)
        .other          _Z24transposeNoBankConflictsPfPKf,@"STO_CUDA_ENTRY STV_DEFAULT"
_Z24transposeNoBankConflictsPfPKf:
.text._Z24transposeNoBankConflictsPfPKf:
[----:B------:R-:W-:Y:S01]  /*0000*/  LDC R1, c[0x0][0x37c] ;  /* 0x0000df00ff017b82 */ /* 0x000fe20000000800 */
[----:B------:R-:W0:Y:S07]  /*0010*/  S2R R6, SR_CTAID.X ;  /* 0x0000000000067919 */ /* 0x000e2e0000002500 */
[----:B------:R-:W1:Y:S01]  /*0020*/  LDC R4, c[0x0][0x370] ;  /* 0x0000dc00ff047b82 */ /* 0x000e620000000800 */
[----:B------:R-:W2:Y:S01]  /*0030*/  LDCU.64 UR6, c[0x0][0x358] ;  /* 0x00006b00ff0677ac */ /* 0x000ea20008000a00 */
[----:B------:R-:W0:Y:S01]  /*0040*/  S2R R5, SR_TID.X ;  /* 0x0000000000057919 */ /* 0x000e220000002100 */
[----:B------:R-:W3:Y:S05]  /*0050*/  S2R R0, SR_CTAID.Y ;  /* 0x0000000000007919 */ /* 0x000eea0000002600 */
[----:B------:R-:W4:Y:S01]  /*0060*/  LDC.64 R2, c[0x0][0x388] ;  /* 0x0000e200ff027b82 */ /* 0x000f220000000a00 */
[----:B------:R-:W3:Y:S01]  /*0070*/  S2R R7, SR_TID.Y ;  /* 0x0000000000077919 */ /* 0x000ee20000002200 */
[----:B-1----:R-:W-:-:S02]  /*0080*/  SHF.L.U32 R8, R4, 0x5, RZ ;  /* 0x0000000504087819 */ /* 0x002fc400000006ff */
[----:B0-----:R-:W-:Y:S02]  /*0090*/  LEA R9, R6, R5, 0x5 ;  /* 0x0000000506097211 */ /* 0x001fe400078e28ff */
[----:B---3--:R-:W-:-:S05]  /*00a0*/  LEA R10, R0, R7, 0x5 ;  /* 0x00000007000a7211 */ /* 0x008fca00078e28ff */
[----:B------:R-:W-:-:S04]  /*00b0*/  IMAD R9, R10, R8, R9 ;  /* 0x000000080a097224 */ /* 0x000fc800078e0209 */
[--C-:B----4-:R-:W-:Y:S01]  /*00c0*/  IMAD.WIDE R10, R9, 0x4, R2.reuse ;  /* 0x00000004090a7825 */ /* 0x110fe200078e0202 */
[CC--:B------:R-:W-:Y:S02]  /*00d0*/  LEA R15, R4.reuse, R9.reuse, 0x9 ;  /* 0x00000009040f7211 */ /* 0x0c0fe400078e48ff */
[C---:B------:R-:W-:Y:S02]  /*00e0*/  LEA R13, R4.reuse, R9, 0x8 ;  /* 0x00000009040d7211 */ /* 0x040fe400078e40ff */
[----:B------:R-:W-:Y:S01]  /*00f0*/  LEA R17, R4, R15, 0x8 ;  /* 0x0000000f04117211 */ /* 0x000fe200078e40ff */
[--C-:B------:R-:W-:Y:S01]  /*0100*/  IMAD.WIDE R14, R15, 0x4, R2.reuse ;  /* 0x000000040f0e7825 */ /* 0x100fe200078e0202 */
[----:B--2---:R-:W2:Y:S03]  /*0110*/  LDG.E R10, desc[UR6][R10.64] ;  /* 0x000000060a0a7981 */ /* 0x004ea6000c1e1900 */
[----:B------:R-:W-:-:S02]  /*0120*/  IMAD.WIDE R12, R13, 0x4, R2 ;  /* 0x000000040d0c7825 */ /* 0x000fc400078e0202 */
[----:B------:R-:W3:Y:S02]  /*0130*/  LDG.E R14, desc[UR6][R14.64] ;  /* 0x000000060e0e7981 */ /* 0x000ee4000c1e1900 */
[----:B------:R-:W-:Y:S02]  /*0140*/  IMAD.WIDE R2, R17, 0x4, R2 ;  /* 0x0000000411027825 */ /* 0x000fe400078e0202 */
[----:B------:R-:W4:Y:S04]  /*0150*/  LDG.E R12, desc[UR6][R12.64] ;  /* 0x000000060c0c7981 */ /* 0x000f28000c1e1900 */
[----:B------:R0:W5:Y:S01]  /*0160*/  LDG.E R18, desc[UR6][R2.64] ;  /* 0x0000000602127981 */ /* 0x000162000c1e1900 */
[----:B------:R-:W1:Y:S01]  /*0170*/  S2UR UR5, SR_CgaCtaId ;  /* 0x00000000000579c3 */ /* 0x000e620000008800 */
[----:B------:R-:W-:-:S07]  /*0180*/  UMOV UR4, 0x400 ;  /* 0x0000040000047882 */ /* 0x000fce0000000000 */
[----:B0-----:R-:W0:Y:S01]  /*0190*/  LDC.64 R2, c[0x0][0x380] ;  /* 0x0000e000ff027b82 */ /* 0x001e220000000a00 */
[----:B-1----:R-:W-:-:S06]  /*01a0*/  ULEA UR4, UR5, UR4, 0x18 ;  /* 0x0000000405047291 */ /* 0x002fcc000f8ec0ff */
[----:B------:R-:W-:-:S05]  /*01b0*/  LEA R16, R5, UR4, 0x2 ;  /* 0x0000000405107c11 */ /* 0x000fca000f8e10ff */
[----:B------:R-:W-:Y:S01]  /*01c0*/  IMAD R9, R7, 0x84, R16 ;  /* 0x0000008407097824 */ /* 0x000fe200078e0210 */
[----:B------:R-:W-:-:S04]  /*01d0*/  LEA R16, R5, R16, 0x7 ;  /* 0x0000001005107211 */ /* 0x000fc800078e38ff */
[----:B------:R-:W-:Y:S02]  /*01e0*/  LEA R16, R7, R16, 0x2 ;  /* 0x0000001007107211 */ /* 0x000fe400078e10ff */
[----:B------:R-:W-:Y:S02]  /*01f0*/  LEA R5, R0, R5, 0x5 ;  /* 0x0000000500057211 */ /* 0x000fe400078e28ff */
[----:B------:R-:W-:-:S05]  /*0200*/  LEA R6, R6, R7, 0x5 ;  /* 0x0000000706067211 */ /* 0x000fca00078e28ff */
[----:B------:R-:W-:-:S05]  /*0210*/  IMAD R5, R8, R6, R5 ;  /* 0x0000000608057224 */ /* 0x000fca00078e0205 */
[CC--:B------:R-:W-:Y:S02]  /*0220*/  LEA R17, R4.reuse, R5.reuse, 0x9 ;  /* 0x0000000504117211 */ /* 0x0c0fe400078e48ff */
[C---:B------:R-:W-:Y:S02]  /*0230*/  LEA R7, R4.reuse, R5, 0x8 ;  /* 0x0000000504077211 */ /* 0x040fe400078e40ff */
[----:B------:R-:W-:Y:S01]  /*0240*/  LEA R21, R4, R17, 0x8 ;  /* 0x0000001104157211 */ /* 0x000fe200078e40ff */
[----:B0-----:R-:W-:-:S04]  /*0250*/  IMAD.WIDE R4, R5, 0x4, R2 ;  /* 0x0000000405047825 */ /* 0x001fc800078e0202 */
[--C-:B------:R-:W-:Y:S01]  /*0260*/  IMAD.WIDE R6, R7, 0x4, R2.reuse ;  /* 0x0000000407067825 */ /* 0x100fe200078e0202 */
[----:B--2---:R-:W-:Y:S04]  /*0270*/  STS [R9], R10 ;  /* 0x0000000a09007388 */ /* 0x004fe80000000800 */
[----:B---3--:R-:W-:Y:S04]  /*0280*/  STS [R9+0x840], R14 ;  /* 0x0008400e09007388 */ /* 0x008fe80000000800 */
[----:B----4-:R-:W-:Y:S04]  /*0290*/  STS [R9+0x420], R12 ;  /* 0x0004200c09007388 */ /* 0x010fe80000000800 */
[----:B-----5:R0:W-:Y:S01]  /*02a0*/  STS [R9+0xc60], R18 ;  /* 0x000c601209007388 */ /* 0x0201e20000000800 */
[----:B------:R-:W-:Y:S06]  /*02b0*/  BAR.SYNC.DEFER_BLOCKING 0x0 ;  /* 0x0000000000007b1d */ /* 0x000fec0000010000 */
[----:B------:R-:W1:Y:S04]  /*02c0*/  LDS R11, [R16] ;  /* 0x00000000100b7984 */ /* 0x000e680000000800 */
[----:B------:R-:W2:Y:S04]  /*02d0*/  LDS R13, [R16+0x20] ;  /* 0x00002000100d7984 */ /* 0x000ea80000000800 */
[----:B------:R-:W3:Y:S04]  /*02e0*/  LDS R15, [R16+0x40] ;  /* 0x00004000100f7984 */ /* 0x000ee80000000800 */
[----:B------:R-:W4:Y:S01]  /*02f0*/  LDS R19, [R16+0x60] ;  /* 0x0000600010137984 */ /* 0x000f220000000800 */
[----:B0-----:R-:W-:-:S04]  /*0300*/  IMAD.WIDE R8, R17, 0x4, R2 ;  /* 0x0000000411087825 */ /* 0x001fc800078e0202 */
[----:B------:R-:W-:Y:S01]  /*0310*/  IMAD.WIDE R2, R21, 0x4, R2 ;  /* 0x0000000415027825 */ /* 0x000fe200078e0202 */
[----:B-1----:R-:W-:Y:S04]  /*0320*/  STG.E desc[UR6][R4.64], R11 ;  /* 0x0000000b04007986 */ /* 0x002fe8000c101906 */
[----:B--2---:R-:W-:Y:S04]  /*0330*/  STG.E desc[UR6][R6.64], R13 ;  /* 0x0000000d06007986 */ /* 0x004fe8000c101906 */
[----:B---3--:R-:W-:Y:S04]  /*0340*/  STG.E desc[UR6][R8.64], R15 ;  /* 0x0000000f08007986 */ /* 0x008fe8000c101906 */
[----:B----4-:R-:W-:Y:S01]  /*0350*/  STG.E desc[UR6][R2.64], R19 ;  /* 0x0000001302007986 */ /* 0x010fe2000c101906 */
[----:B------:R-:W-:Y:S05]  /*0360*/  EXIT ;  /* 0x000000000000794d */ /* 0x000fea0003800000 */
.L_x_0:
[----:B------:R-:W-:-:S00]  /*0370*/  BRA `(.L_x_0) ;  /* 0xfffffffc00fc7947 */ /* 0x000fc0000383ffff */
[----:B------:R-:W-:-:S00]  /*0380*/  NOP ;  /* 0x0000000000007918 */ /* 0x000fc00000000000 */
[----:B------:R-:W-:-:S00]  /*0390*/  NOP ;  /* 0x0000000000007918 */ /* 0x000fc00000000000 */
[----:B------:R-:W-:-:S00]  /*03a0*/  NOP ;  /* 0x0000000000007918 */ /* 0x000fc00000000000 */
[----:B------:R-:W-:-:S00]  /*03b0*/  NOP ;  /* 0x0000000000007918 */ /* 0x000fc00000000000 */
[----:B------:R-:W-:-:S00]  /*03c0*/  NOP ;  /* 0x0000000000007918 */ /* 0x000fc00000000000 */
[----:B------:R-:W-:-:S00]  /*03d0*/  NOP ;  /* 0x0000000000007918 */ /* 0x000fc00000000000 */
[----:B------:R-:W-:-:S00]  /*03e0*/  NOP ;  /* 0x0000000000007918 */ /* 0x000fc00000000000 */
[----:B------:R-:W-:-:S00]  /*03f0*/  NOP ;  /* 0x0000000000007918 */ /* 0x000fc00000000000 */
.L_x_5:


//--------------------- .text._Z18transposeCoalescedPfPKf --------------------------
	.section	.text._Z18transposeCoalescedPfPKf,"ax",@progbits
	.align	128
        .global         _Z18transposeCoalescedPfPKf
        .type           _Z18transposeCoalescedPfPKf,@function
        .size           _Z18transposeCoalescedPfPKf,(.L_x_6 - _Z18transposeCoalescedPfPKf)
        .other          _Z18transposeCoalescedPfPKf,@"STO_CUDA_ENTRY STV_DEFAULT"
_Z18transposeCoalescedPfPKf:
.text._Z18transposeCoalescedPfPKf:
        /* <DEDUP_REMOVED lines=27> */
[----:B------:R-:W-:-:S04]  /*01b0*/  LEA R16, R5, UR4, 0x2 ;  /* 0x0000000405107c11 */ /* 0x000fc8000f8e10ff */
[----:B------:R-:W-:Y:S01]  /*01c0*/  LEA R9, R7, R16, 0x7 ;  /* 0x0000001007097211 */ /* 0x000fe200078e38ff */
[----:B------:R-:W-:-:S05]  /*01d0*/  IMAD R16, R5, 0x7c, R16 ;  /* 0x0000007c05107824 */ /* 0x000fca00078e0210 */
        /* <DEDUP_REMOVED lines=25> */
.L_x_1:
        /* <DEDUP_REMOVED lines=9> */
.L_x_6:


//--------------------- .text._Z14transposeNaivePfPKf --------------------------
	.section	.text._Z14transposeNaivePfPKf,"ax",@progbits
	.align	128
        .global         _Z14transposeNaivePfPKf
        .type           _Z14transposeNaivePfPKf,@function
        .size           _Z14transposeNaivePfPKf,(.L_x_7 - _Z14transposeNaivePfPKf)
        .other          _Z14transposeNaivePfPKf,@"STO_CUDA_ENTRY STV_DEFAULT"
_Z14transposeNaivePfPKf:
.text._Z14transposeNaivePfPKf:
[----:B------:R-:W-:Y:S01]  /*0000*/  LDC R1, c[0x0][0x37c] ;  /* 0x0000df00ff017b82 */ /* 0x000fe20000000800 */
[----:B------:R-:W0:Y:S07]  /*0010*/  S2R R0, SR_CTAID.X ;  /* 0x0000000000007919 */ /* 0x000e2e0000002500 */
[----:B------:R-:W1:Y:S01]  /*0020*/  LDC R12, c[0x0][0x370] ;  /* 0x0000dc00ff0c7b82 */ /* 0x000e620000000800 */
[----:B------:R-:W2:Y:S01]  /*0030*/  LDCU.64 UR4, c[0x0][0x358] ;  /* 0x00006b00ff0477ac */ /* 0x000ea20008000a00 */
[----:B------:R-:W0:Y:S01]  /*0040*/  S2R R5, SR_TID.X ;  /* 0x0000000000057919 */ /* 0x000e220000002100 */
[----:B------:R-:W3:Y:S05]  /*0050*/  S2R R9, SR_CTAID.Y ;  /* 0x0000000000097919 */ /* 0x000eea0000002600 */
[----:B------:R-:W4:Y:S01]  /*0060*/  LDC.64 R2, c[0x0][0x388] ;  /* 0x0000e200ff027b82 */ /* 0x000f220000000a00 */
[----:B------:R-:W3:Y:S07]  /*0070*/  S2R R4, SR_TID.Y ;  /* 0x0000000000047919 */ /* 0x000eee0000002200 */
[----:B------:R-:W5:Y:S01]  /*0080*/  LDC.64 R6, c[0x0][0x380] ;  /* 0x0000e000ff067b82 */ /* 0x000f620000000a00 */
[----:B-1----:R-:W-:-:S02]  /*0090*/  SHF.L.U32 R8, R12, 0x5, RZ ;  /* 0x000000050c087819 */ /* 0x002fc400000006ff */
[----:B0-----:R-:W-:Y:S02]  /*00a0*/  LEA R0, R0, R5, 0x5 ;  /* 0x0000000500007211 */ /* 0x001fe400078e28ff */
[----:B---3--:R-:W-:-:S05]  /*00b0*/  LEA R9, R9, R4, 0x5 ;  /* 0x0000000409097211 */ /* 0x008fca00078e28ff */
[----:B------:R-:W-:-:S04]  /*00c0*/  IMAD R11, R9, R8, R0 ;  /* 0x00000008090b7224 */ /* 0x000fc800078e0200 */
[----:B----4-:R-:W-:-:S06]  /*00d0*/  IMAD.WIDE R4, R11, 0x4, R2 ;  /* 0x000000040b047825 */ /* 0x010fcc00078e0202 */
[----:B--2---:R-:W2:Y:S01]  /*00e0*/  LDG.E R5, desc[UR4][R4.64] ;  /* 0x0000000404057981 */ /* 0x004ea2000c1e1900 */
[----:B------:R-:W-:Y:S01]  /*00f0*/  IMAD R9, R0, R8, R9 ;  /* 0x0000000800097224 */ /* 0x000fe200078e0209 */
[----:B------:R-:W-:-:S03]  /*0100*/  LEA R13, R12, R11, 0x8 ;  /* 0x0000000b0c0d7211 */ /* 0x000fc600078e40ff */
[----:B-----5:R-:W-:-:S04]  /*0110*/  IMAD.WIDE R6, R9, 0x4, R6 ;  /* 0x0000000409067825 */ /* 0x020fc800078e0206 */
[----:B------:R-:W-:Y:S01]  /*0120*/  IMAD.WIDE R8, R13, 0x4, R2 ;  /* 0x000000040d087825 */ /* 0x000fe200078e0202 */
[----:B--2---:R-:W-:Y:S05]  /*0130*/  STG.E desc[UR4][R6.64], R5 ;  /* 0x0000000506007986 */ /* 0x004fea000c101904 */
[----:B------:R-:W2:Y:S01]  /*0140*/  LDG.E R9, desc[UR4][R8.64] ;  /* 0x0000000408097981 */ /* 0x000ea2000c1e1900 */
[----:B------:R-:W-:-:S05]  /*0150*/  LEA R13, R12, R11, 0x9 ;  /* 0x0000000b0c0d7211 */ /* 0x000fca00078e48ff */
[--C-:B------:R-:W-:Y:S01]  /*0160*/  IMAD.WIDE R10, R13, 0x4, R2.reuse ;  /* 0x000000040d0a7825 */ /* 0x100fe200078e0202 */
[----:B------:R-:W-:Y:S01]  /*0170*/  LEA R13, R12, R13, 0x8 ;  /* 0x0000000d0c0d7211 */ /* 0x000fe200078e40ff */
[----:B--2---:R-:W-:Y:S04]  /*0180*/  STG.E desc[UR4][R6.64+0x20], R9 ;  /* 0x0000200906007986 */ /* 0x004fe8000c101904 */
[----:B------:R-:W2:Y:S01]  /*0190*/  LDG.E R11, desc[UR4][R10.64] ;  /* 0x000000040a0b7981 */ /* 0x000ea2000c1e1900 */
[----:B------:R-:W-:-:S03]  /*01a0*/  IMAD.WIDE R2, R13, 0x4, R2 ;  /* 0x000000040d027825 */ /* 0x000fc600078e0202 */
[----:B--2---:R-:W-:Y:S04]  /*01b0*/  STG.E desc[UR4][R6.64+0x40], R11 ;  /* 0x0000400b06007986 */ /* 0x004fe8000c101904 */
[----:B------:R-:W2:Y:S04]  /*01c0*/  LDG.E R3, desc[UR4][R2.64] ;  /* 0x0000000402037981 */ /* 0x000ea8000c1e1900 */
[----:B--2---:R-:W-:Y:S01]  /*01d0*/  STG.E desc[UR4][R6.64+0x60], R3 ;  /* 0x0000600306007986 */ /* 0x004fe2000c101904 */
[----:B------:R-:W-:Y:S05]  /*01e0*/  EXIT ;  /* 0x000000000000794d */ /* 0x000fea0003800000 */
.L_x_2:
        /* <DEDUP_REMOVED lines=9> */
.L_x_7:


//--------------------- .text._Z13copySharedMemPfPKf --------------------------
	.section	.text._Z13copySharedMemPfPKf,"ax",@progbits
	.align	128
        .global         _Z13copySharedMemPfPKf
        .type           _Z13copySharedMemPfPKf,@function
        .size           _Z13copySharedMemPfPKf,(.L_x_8 - _Z13copySharedMemPfPKf)
        .other          _Z13copySharedMemPfPKf,@"STO_CUDA_ENTRY STV_DEFAULT"
_Z13copySharedMemPfPKf:
.text._Z13copySharedMemPfPKf:
[----:B------:R-:W-:Y:S01]  /*0000*/  LDC R1, c[0x0][0x37c] ;  /* 0x0000df00ff017b82 */ /* 0x000fe20000000800 */
[----:B------:R-:W0:Y:S07]  /*0010*/  S2R R0, SR_CTAID.Y ;  /* 0x0000000000007919 */ /* 0x000e2e0000002600 */
[----:B------:R-:W1:Y:S01]  /*0020*/  LDC R6, c[0x0][0x370] ;  /* 0x0000dc00ff067b82 */ /* 0x000e620000000800 */
[----:B------:R-:W2:Y:S01]  /*0030*/  LDCU.64 UR6, c[0x0][0x358] ;  /* 0x00006b00ff0677ac */ /* 0x000ea20008000a00 */
[----:B------:R-:W0:Y:S01]  /*0040*/  S2R R12, SR_TID.Y ;  /* 0x00000000000c7919 */ /* 0x000e220000002200 */
[----:B------:R-:W3:Y:S05]  /*0050*/  S2R R2, SR_CTAID.X ;  /* 0x0000000000027919 */ /* 0x000eea0000002500 */
[----:B------:R-:W4:Y:S01]  /*0060*/  LDC.64 R4, c[0x0][0x388] ;  /* 0x0000e200ff047b82 */ /* 0x000f220000000a00 */
[----:B------:R-:W3:Y:S01]  /*0070*/  S2R R15, SR_TID.X ;  /* 0x00000000000f7919 */ /* 0x000ee20000002100 */
[----:B0-----:R-:W-:-:S05]  /*0080*/  LEA R0, R0, R12, 0x5 ;  /* 0x0000000c00007211 */ /* 0x001fca00078e28ff */
[----:B-1----:R-:W-:Y:S01]  /*0090*/  IMAD R3, R0, R6, RZ ;  /* 0x0000000600037224 */ /* 0x002fe200078e02ff */
[----:B---3--:R-:W-:-:S04]  /*00a0*/  LEA R0, R2, R15, 0x5 ;  /* 0x0000000f02007211 */ /* 0x008fc800078e28ff */
[----:B------:R-:W-:-:S04]  /*00b0*/  LEA R13, R3, R0, 0x5 ;  /* 0x00000000030d7211 */ /* 0x000fc800078e28ff */
[CC--:B------:R-:W-:Y:S02]  /*00c0*/  LEA R2, R6.reuse, R13.reuse, 0x9 ;  /* 0x0000000d06027211 */ /* 0x0c0fe400078e48ff */
[C---:B------:R-:W-:Y:S02]  /*00d0*/  LEA R3, R6.reuse, R13, 0x8 ;  /* 0x0000000d06037211 */ /* 0x040fe400078e40ff */
[----:B------:R-:W-:Y:S01]  /*00e0*/  LEA R0, R6, R2, 0x8 ;  /* 0x0000000206007211 */ /* 0x000fe200078e40ff */
[----:B----4-:R-:W-:-:S04]  /*00f0*/  IMAD.WIDE R6, R13, 0x4, R4 ;  /* 0x000000040d067825 */ /* 0x010fc800078e0204 */
[--C-:B------:R-:W-:Y:S02]  /*0100*/  IMAD.WIDE R8, R3, 0x4, R4.reuse ;  /* 0x0000000403087825 */ /* 0x100fe400078e0204 */
[----:B--2---:R-:W2:Y:S02]  /*0110*/  LDG.E R6, desc[UR6][R6.64] ;  /* 0x0000000606067981 */ /* 0x004ea4000c1e1900 */
[--C-:B------:R-:W-:Y:S02]  /*0120*/  IMAD.WIDE R10, R2, 0x4, R4.reuse ;  /* 0x00000004020a7825 */ /* 0x100fe400078e0204 */
[----:B------:R0:W3:Y:S02]  /*0130*/  LDG.E R14, desc[UR6][R8.64] ;  /* 0x00000006080e7981 */ /* 0x0000e4000c1e1900 */
[----:B------:R-:W-:Y:S02]  /*0140*/  IMAD.WIDE R4, R0, 0x4, R4 ;  /* 0x0000000400047825 */ /* 0x000fe400078e0204 */
[----:B------:R-:W4:Y:S04]  /*0150*/  LDG.E R10, desc[UR6][R10.64] ;  /* 0x000000060a0a7981 */ /* 0x000f28000c1e1900 */
[----:B------:R1:W5:Y:S01]  /*0160*/  LDG.E R16, desc[UR6][R4.64] ;  /* 0x0000000604107981 */ /* 0x000362000c1e1900 */
[----:B------:R-:W1:Y:S01]  /*0170*/  S2UR UR5, SR_CgaCtaId ;  /* 0x00000000000579c3 */ /* 0x000e620000008800 */
[----:B------:R-:W-:Y:S01]  /*0180*/  UMOV UR4, 0x400 ;  /* 0x0000040000047882 */ /* 0x000fe20000000000 */
[----:B------:R-:W-:-:S06]  /*0190*/  LEA R12, R12, R15, 0x5 ;  /* 0x0000000f0c0c7211 */ /* 0x000fcc00078e28ff */
[----:B0-----:R-:W0:Y:S01]  /*01a0*/  LDC.64 R8, c[0x0][0x380] ;  /* 0x0000e000ff087b82 */ /* 0x001e220000000a00 */
[----:B-1----:R-:W-:-:S06]  /*01b0*/  ULEA UR4, UR5, UR4, 0x18 ;  /* 0x0000000405047291 */ /* 0x002fcc000f8ec0ff */
[----:B------:R-:W-:Y:S01]  /*01c0*/  LEA R15, R12, UR4, 0x2 ;  /* 0x000000040c0f7c11 */ /* 0x000fe2000f8e10ff */
[----:B0-----:R-:W-:-:S04]  /*01d0*/  IMAD.WIDE R4, R13, 0x4, R8 ;  /* 0x000000040d047825 */ /* 0x001fc800078e0208 */
[----:B--2---:R0:W-:Y:S04]  /*01e0*/  STS [R15], R6 ;  /* 0x000000060f007388 */ /* 0x0041e80000000800 */
[----:B---3--:R-:W-:Y:S04]  /*01f0*/  STS [R15+0x400], R14 ;  /* 0x0004000e0f007388 */ /* 0x008fe80000000800 */
[----:B----4-:R-:W-:Y:S04]  /*0200*/  STS [R15+0x800], R10 ;  /* 0x0008000a0f007388 */ /* 0x010fe80000000800 */
[----:B-----5:R-:W-:Y:S01]  /*0210*/  STS [R15+0xc00], R16 ;  /* 0x000c00100f007388 */ /* 0x020fe20000000800 */
[----:B------:R-:W-:Y:S06]  /*0220*/  BAR.SYNC.DEFER_BLOCKING 0x0 ;  /* 0x0000000000007b1d */ /* 0x000fec0000010000 */
[----:B------:R-:W1:Y:S04]  /*0230*/  LDS R11, [R15] ;  /* 0x000000000f0b7984 */ /* 0x000e680000000800 */
[----:B------:R-:W2:Y:S04]  /*0240*/  LDS R17, [R15+0x400] ;  /* 0x000400000f117984 */ /* 0x000ea80000000800 */
[----:B------:R-:W3:Y:S04]  /*0250*/  LDS R19, [R15+0x800] ;  /* 0x000800000f137984 */ /* 0x000ee80000000800 */
[----:B------:R-:W4:Y:S01]  /*0260*/  LDS R21, [R15+0xc00] ;  /* 0x000c00000f157984 */ /* 0x000f220000000800 */
[----:B0-----:R-:W-:-:S04]  /*0270*/  IMAD.WIDE R6, R3, 0x4, R8 ;  /* 0x0000000403067825 */ /* 0x001fc800078e0208 */
[----:B------:R-:W-:-:S04]  /*0280*/  IMAD.WIDE R2, R2, 0x4, R8 ;  /* 0x0000000402027825 */ /* 0x000fc800078e0208 */
[----:B------:R-:W-:Y:S01]  /*0290*/  IMAD.WIDE R8, R0, 0x4, R8 ;  /* 0x0000000400087825 */ /* 0x000fe200078e0208 */
[----:B-1----:R-:W-:Y:S04]  /*02a0*/  STG.E desc[UR6][R4.64], R11 ;  /* 0x0000000b04007986 */ /* 0x002fe8000c101906 */
[----:B--2---:R-:W-:Y:S04]  /*02b0*/  STG.E desc[UR6][R6.64], R17 ;  /* 0x0000001106007986 */ /* 0x004fe8000c101906 */
[----:B---3--:R-:W-:Y:S04]  /*02c0*/  STG.E desc[UR6][R2.64], R19 ;  /* 0x0000001302007986 */ /* 0x008fe8000c101906 */
[----:B----4-:R-:W-:Y:S01]  /*02d0*/  STG.E desc[UR6][R8.64], R21 ;  /* 0x0000001508007986 */ /* 0x010fe2000c101906 */
[----:B------:R-:W-:Y:S05]  /*02e0*/  EXIT ;  /* 0x000000000000794d */ /* 0x000fea0003800000 */
.L_x_3:
        /* <DEDUP_REMOVED lines=9> */
.L_x_8:


//--------------------- .text._Z4copyPfS_         --------------------------
	.section	.text._Z4copyPfS_,"ax",@progbits
	.align	128
        .global         _Z4copyPfS_
        .type           _Z4copyPfS_,@function
        .size           _Z4copyPfS_,(.L_x_9 - _Z4copyPfS_)
        .other          _Z4copyPfS_,@"STO_CUDA_ENTRY STV_DEFAULT"
_Z4copyPfS_:
.text._Z4copyPfS_:
        /* <DEDUP_REMOVED lines=11> */
[----:B------:R-:W-:Y:S02]  /*00b0*/  LEA R13, R5, R0, 0x5 ;  /* 0x00000000050d7211 */ /* 0x000fe400078e28ff */
[----:B------:R-:W0:Y:S03]  /*00c0*/  LDC.64 R4, c[0x0][0x380] ;  /* 0x0000e000ff047b82 */ /* 0x000e260000000a00 */
[----:B----4-:R-:W-:-:S05]  /*00d0*/  IMAD.WIDE R6, R13, 0x4, R2 ;  /* 0x000000040d067825 */ /* 0x010fca00078e0202 */
[----:B--2---:R-:W2:Y:S01]  /*00e0*/  LDG.E R17, desc[UR4][R6.64] ;  /* 0x0000000406117981 */ /* 0x004ea2000c1e1900 */
[----:B------:R-:W-:-:S05]  /*00f0*/  LEA R15, R16, R13, 0x8 ;  /* 0x0000000d100f7211 */ /* 0x000fca00078e40ff */
[----:B------:R-:W-:-:S04]  /*0100*/  IMAD.WIDE R10, R15, 0x4, R2 ;  /* 0x000000040f0a7825 */ /* 0x000fc800078e0202 */
[----:B0-----:R-:W-:-:S05]  /*0110*/  IMAD.WIDE R8, R13, 0x4, R4 ;  /* 0x000000040d087825 */ /* 0x001fca00078e0204 */
[----:B--2---:R-:W-:Y:S04]  /*0120*/  STG.E desc[UR4][R8.64], R17 ;  /* 0x0000001108007986 */ /* 0x004fe8000c101904 */
[----:B------:R-:W2:Y:S01]  /*0130*/  LDG.E R11, desc[UR4][R10.64] ;  /* 0x000000040a0b7981 */ /* 0x000ea2000c1e1900 */
[----:B------:R-:W-:Y:S01]  /*0140*/  LEA R19, R16, R13, 0x9 ;  /* 0x0000000d10137211 */ /* 0x000fe200078e48ff */
[----:B------:R-:W-:-:S04]  /*0150*/  IMAD.WIDE R12, R15, 0x4, R4 ;  /* 0x000000040f0c7825 */ /* 0x000fc800078e0204 */
[C---:B------:R-:W-:Y:S01]  /*0160*/  IMAD.WIDE R14, R19.reuse, 0x4, R2 ;  /* 0x00000004130e7825 */ /* 0x040fe200078e0202 */
[----:B------:R-:W-:Y:S01]  /*0170*/  LEA R21, R16, R19, 0x8 ;  /* 0x0000001310157211 */ /* 0x000fe200078e40ff */
[----:B--2---:R-:W-:Y:S04]  /*0180*/  STG.E desc[UR4][R12.64], R11 ;  /* 0x0000000b0c007986 */ /* 0x004fe8000c101904 */
[----:B------:R-:W2:Y:S01]  /*0190*/  LDG.E R15, desc[UR4][R14.64] ;  /* 0x000000040e0f7981 */ /* 0x000ea2000c1e1900 */
[----:B------:R-:W-:-:S04]  /*01a0*/  IMAD.WIDE R6, R19, 0x4, R4 ;  /* 0x0000000413067825 */ /* 0x000fc800078e0204 */
[C---:B------:R-:W-:Y:S01]  /*01b0*/  IMAD.WIDE R2, R21.reuse, 0x4, R2 ;  /* 0x0000000415027825 */ /* 0x040fe200078e0202 */
[----:B--2---:R-:W-:Y:S05]  /*01c0*/  STG.E desc[UR4][R6.64], R15 ;  /* 0x0000000f06007986 */ /* 0x004fea000c101904 */
[----:B------:R-:W2:Y:S01]  /*01d0*/  LDG.E R3, desc[UR4][R2.64] ;  /* 0x0000000402037981 */ /* 0x000ea2000c1e1900 */
[----:B------:R-:W-:-:S05]  /*01e0*/  IMAD.WIDE R4, R21, 0x4, R4 ;  /* 0x0000000415047825 */ /* 0x000fca00078e0204 */
[----:B--2---:R-:W-:Y:S01]  /*01f0*/  STG.E desc[UR4][R4.64], R3 ;  /* 0x0000000304007986 */ /* 0x004fe2000c101904 */
[----:B------:R-:W-:Y:S05]  /*0200*/  EXIT ;  /* 0x000000000000794d */ /* 0x000fea0003800000 */
.L_x_4:
        /* <DEDUP_REMOVED lines=15> */
.L_x_9:


//--------------------- .nv.shared._Z24transposeNoBankConflictsPfPKf --------------------------
	.section	.nv.shared._Z24transposeNoBankConflictsPfPKf,"aw",@nobits
	.sectionflags	@""
	.align	4
.nv.shared._Z24transposeNoBankConflictsPfPKf:
	.zero		5248


//--------------------- .nv.shared.reserved.0     --------------------------
	.section	.nv.shared.reserved.0,"aw",@nobits
	.weak		__nv_reservedSMEM_offset_0_alias
	.size		__nv_reservedSMEM_offset_0_alias, 0, 64
	.other		__nv_reservedSMEM_offset_0_alias,@"STO_CUDA_RESERVED_SHARED STV_DEFAULT"
__nv_reservedSMEM_offset_0_alias:
	.zero		0
	.zero		64


//--------------------- .nv.shared._Z18transposeCoalescedPfPKf --------------------------
	.section	.nv.shared._Z18transposeCoalescedPfPKf,"aw",@nobits
	.sectionflags	@""
	.align	4
.nv.shared._Z18transposeCoalescedPfPKf:
	.zero		5120


//--------------------- .nv.shared._Z13copySharedMemPfPKf --------------------------
	.section	.nv.shared._Z13copySharedMemPfPKf,"aw",@nobits
	.sectionflags	@""
	.align	4
.nv.shared._Z13copySharedMemPfPKf:
	.zero		5120


//--------------------- .nv.constant0._Z24transposeNoBankConflictsPfPKf --------------------------
	.section	.nv.constant0._Z24transposeNoBankConflictsPfPKf,"a",@progbits
	.sectionflags	@""
	.align	4
.nv.constant0._Z24transposeNoBankConflictsPfPKf:
	.zero		912


//--------------------- .nv.constant0._Z18transposeCoalescedPfPKf --------------------------
	.section	.nv.constant0._Z18transposeCoalescedPfPKf,"a",@progbits
	.sectionflags	@""
	.align	4
.nv.constant0._Z18transposeCoalescedPfPKf:
	.zero		912


//--------------------- .nv.constant0._Z14transposeNaivePfPKf --------------------------
	.section	.nv.constant0._Z14transposeNaivePfPKf,"a",@progbits
	.sectionflags	@""
	.align	4
.nv.constant0._Z14transposeNaivePfPKf:
	.zero		912


//--------------------- .nv.constant0._Z13copySharedMemPfPKf --------------------------
	.section	.nv.constant0._Z13copySharedMemPfPKf,"a",@progbits
	.sectionflags	@""
	.align	4
.nv.constant0._Z13copySharedMemPfPKf:
	.zero		912


//--------------------- .nv.constant0._Z4copyPfS_ --------------------------
	.section	.nv.constant0._Z4copyPfS_,"a",@progbits
	.sectionflags	@""
	.align	4
.nv.constant0._Z4copyPfS_:
	.zero		912


//--------------------- SYMBOLS --------------------------

	.type		.nv.reservedSmem.offset0,@object
	.size		.nv.reservedSmem.offset0,0x4
	.type		.nv.reservedSmem.cap,@object
	.size		.nv.reservedSmem.cap,0x4
